//
// Generated by NVIDIA NVVM Compiler
//
// Compiler Build ID: CL-36424714
// Cuda compilation tools, release 13.0, V13.0.88
// Based on NVVM 20.0.0
//

.version 9.0
.target sm_100
.address_size 64

	// .globl	_Z8vec2_addPfS_S_

.visible .entry _Z8vec2_addPfS_S_(
	.param .u64 .ptr .align 1 _Z8vec2_addPfS_S__param_0,
	.param .u64 .ptr .align 1 _Z8vec2_addPfS_S__param_1,
	.param .u64 .ptr .align 1 _Z8vec2_addPfS_S__param_2
)
{
	.reg .b32 	%r<6>;
	.reg .b32 	%f<7>;
	.reg .b64 	%rd<11>;

	ld.param.u64 	%rd1, [_Z8vec2_addPfS_S__param_0];
	ld.param.u64 	%rd2, [_Z8vec2_addPfS_S__param_1];
	ld.param.u64 	%rd3, [_Z8vec2_addPfS_S__param_2];
	cvta.to.global.u64 	%rd4, %rd3;
	cvta.to.global.u64 	%rd5, %rd2;
	cvta.to.global.u64 	%rd6, %rd1;
	mov.u32 	%r1, %tid.x;
	mov.u32 	%r2, %ctaid.x;
	mov.u32 	%r3, %ntid.x;
	mad.lo.s32 	%r4, %r2, %r3, %r1;
	shl.b32 	%r5, %r4, 1;
	mul.wide.s32 	%rd7, %r5, 4;
	add.s64 	%rd8, %rd6, %rd7;
	ld.global.v2.f32 	{%f1, %f2}, [%rd8];
	add.s64 	%rd9, %rd5, %rd7;
	ld.global.v2.f32 	{%f3, %f4}, [%rd9];
	add.f32 	%f5, %f1, %f3;
	add.f32 	%f6, %f2, %f4;
	add.s64 	%rd10, %rd4, %rd7;
	st.global.v2.f32 	[%rd10], {%f5, %f6};
	ret;

}


// ===== COMPILED SASS (sm_100) =====

	.target	sm_100

	.elftype	@"ET_EXEC"


//--------------------- .note.nv.tkinfo           --------------------------
	.section	.note.nv.tkinfo,"",@"SHT_NOTE"
	.sectionflags	@"SHF_NOTE_NV_TKINFO"
	.tkinfo
        /*0018*/ 	.word	0x00000002
        /*0030*/ 	.string	""
        /*0030*/ 	.string	"ptxas"
        /*0030*/ 	.string	"Cuda compilation tools, release 13.0, V13.0.88"
        /*0030*/ 	.string	"Build cuda_13.0.r13.0/compiler.36424714_0"
        /*0030*/ 	.string	"-arch sm_100 -m 64 "



//--------------------- .note.nv.cuinfo           --------------------------
	.section	.note.nv.cuinfo,"",@"SHT_NOTE"
	.sectionflags	@"SHF_NOTE_NV_CUINFO"
        /*0018*/ 	.short	0x0002
        /*001a*/ 	.short	0x0064
        /*001c*/ 	.short	0x0082
	.zero		2


//--------------------- .nv.info                  --------------------------
	.section	.nv.info,"",@"SHT_CUDA_INFO"
	.align	4


	//----- nvinfo : EIATTR_REGCOUNT
	.align		4
        /*0000*/ 	.byte	0x04, 0x2f
        /*0002*/ 	.short	(.L_1 - .L_0)
	.align		4
.L_0:
        /*0004*/ 	.word	index@(_Z8vec2_addPfS_S_)
        /*0008*/ 	.word	0x0000000c


	//----- nvinfo : EIATTR_FRAME_SIZE
	.align		4
.L_1:
        /*000c*/ 	.byte	0x04, 0x11
        /*000e*/ 	.short	(.L_3 - .L_2)
	.align		4
.L_2:
        /*0010*/ 	.word	index@(_Z8vec2_addPfS_S_)
        /*0014*/ 	.word	0x00000000


	//----- nvinfo : EIATTR_MIN_STACK_SIZE
	.align		4
.L_3:
        /*0018*/ 	.byte	0x04, 0x12
        /*001a*/ 	.short	(.L_5 - .L_4)
	.align		4
.L_4:
        /*001c*/ 	.word	index@(_Z8vec2_addPfS_S_)
        /*0020*/ 	.word	0x00000000
.L_5:


//--------------------- .nv.compat                --------------------------
	.section	.nv.compat,"",@"SHT_CUDA_COMPAT_INFO"
	.align	4
        /*0000*/ 	.byte	0x02, 0x09, 0x00, 0x00, 0x02, 0x02, 0x01, 0x00, 0x02, 0x05, 0x05, 0x00, 0x03, 0x07, 0x01, 0x01
        /*0010*/ 	.byte	0x02, 0x03, 0x00, 0x00, 0x02, 0x06, 0x01, 0x00, 0x04, 0x0b, 0x08, 0x00, 0x09, 0x00, 0x00, 0x00
        /*0020*/ 	.byte	0x00, 0x00, 0x00, 0x00


//--------------------- .nv.info._Z8vec2_addPfS_S_ --------------------------
	.section	.nv.info._Z8vec2_addPfS_S_,"",@"SHT_CUDA_INFO"
	.sectionflags	@""
	.align	4


	//----- nvinfo : EIATTR_CUDA_API_VERSION
	.align		4
        /*0000*/ 	.byte	0x04, 0x37
        /*0002*/ 	.short	(.L_7 - .L_6)
.L_6:
        /*0004*/ 	.word	0x00000082


	//----- nvinfo : EIATTR_KPARAM_INFO
	.align		4
.L_7:
        /*0008*/ 	.byte	0x04, 0x17
        /*000a*/ 	.short	(.L_9 - .L_8)
.L_8:
        /*000c*/ 	.word	0x00000000
        /*0010*/ 	.short	0x0002
        /*0012*/ 	.short	0x0010
        /*0014*/ 	.byte	0x00, 0xf5, 0x21, 0x00


	//----- nvinfo : EIATTR_KPARAM_INFO
	.align		4
.L_9:
        /*0018*/ 	.byte	0x04, 0x17
        /*001a*/ 	.short	(.L_11 - .L_10)
.L_10:
        /*001c*/ 	.word	0x00000000
        /*0020*/ 	.short	0x0001
        /*0022*/ 	.short	0x0008
        /*0024*/ 	.byte	0x00, 0xf5, 0x21, 0x00


	//----- nvinfo : EIATTR_KPARAM_INFO
	.align		4
.L_11:
        /*0028*/ 	.byte	0x04, 0x17
        /*002a*/ 	.short	(.L_13 - .L_12)
.L_12:
        /*002c*/ 	.word	0x00000000
        /*0030*/ 	.short	0x0000
        /*0032*/ 	.short	0x0000
        /*0034*/ 	.byte	0x00, 0xf5, 0x21, 0x00


	//----- nvinfo : EIATTR_SPARSE_MMA_MASK
	.align		4
.L_13:
        /*0038*/ 	.byte	0x03, 0x50
        /*003a*/ 	.short	0x0000


	//----- nvinfo : EIATTR_MAXREG_COUNT
	.align		4
        /*003c*/ 	.byte	0x03, 0x1b
        /*003e*/ 	.short	0x00ff


	//----- nvinfo : EIATTR_MERCURY_ISA_VERSION
	.align		4
        /*0040*/ 	.byte	0x03, 0x5f
        /*0042*/ 	.short	0x0101


	//----- nvinfo : EIATTR_VRC_CTA_INIT_COUNT
	.align		4
        /*0044*/ 	.byte	0x02, 0x4a
	.zero		1
	.zero		1


	//----- nvinfo : EIATTR_EXIT_INSTR_OFFSETS
	.align		4
        /*0048*/ 	.byte	0x04, 0x1c
        /*004a*/ 	.short	(.L_15 - .L_14)


	//   ....[0]....
.L_14:
        /*004c*/ 	.word	0x00000120


	//----- nvinfo : EIATTR_CBANK_PARAM_SIZE
	.align		4
.L_15:
        /*0050*/ 	.byte	0x03, 0x19
        /*0052*/ 	.short	0x0018


	//----- nvinfo : EIATTR_PARAM_CBANK
	.align		4
        /*0054*/ 	.byte	0x04, 0x0a
        /*0056*/ 	.short	(.L_17 - .L_16)
	.align		4
.L_16:
        /*0058*/ 	.word	index@(.nv.constant0._Z8vec2_addPfS_S_)
        /*005c*/ 	.short	0x0380
        /*005e*/ 	.short	0x0018


	//----- nvinfo : EIATTR_SW_WAR
	.align		4
.L_17:
        /*0060*/ 	.byte	0x04, 0x36
        /*0062*/ 	.short	(.L_19 - .L_18)
.L_18:
        /*0064*/ 	.word	0x00000008
.L_19:


//--------------------- .nv.callgraph             --------------------------
	.section	.nv.callgraph,"",@"SHT_CUDA_CALLGRAPH"
	.align	4
	.sectionentsize	8
	.align		4
        /*0000*/ 	.word	0x00000000
	.align		4
        /*0004*/ 	.word	0xffffffff
	.align		4
        /*0008*/ 	.word	0x00000000
	.align		4
        /*000c*/ 	.word	0xfffffffe
	.align		4
        /*0010*/ 	.word	0x00000000
	.align		4
        /*0014*/ 	.word	0xfffffffd
	.align		4
        /*0018*/ 	.word	0x00000000
	.align		4
        /*001c*/ 	.word	0xfffffffc


//--------------------- .text._Z8vec2_addPfS_S_   --------------------------
	.section	.text._Z8vec2_addPfS_S_,"ax",@progbits
	.align	128
        .global         _Z8vec2_addPfS_S_
        .type           _Z8vec2_addPfS_S_,@function
        .size           _Z8vec2_addPfS_S_,(.L_x_1 - _Z8vec2_addPfS_S_)
        .other          _Z8vec2_addPfS_S_,@"STO_CUDA_ENTRY STV_DEFAULT"
_Z8vec2_addPfS_S_:
.text._Z8vec2_addPfS_S_:
[----:B------:R-:W-:Y:S01]  /*0000*/  LDC R1, c[0x0][0x37c] ;  /* 0x0000df00ff017b82 */ /* 0x000fe20000000800 */
[----:B------:R-:W0:Y:S07]  /*0010*/  S2R R0, SR_TID.X ;  /* 0x0000000000007919 */ /* 0x000e2e0000002100 */
[----:B------:R-:W0:Y:S01]  /*0020*/  S2UR UR6, SR_CTAID.X ;  /* 0x00000000000679c3 */ /* 0x000e220000002500 */
[----:B------:R-:W1:Y:S07]  /*0030*/  LDCU.64 UR4, c[0x0][0x358] ;  /* 0x00006b00ff0477ac */ /* 0x000e6e0008000a00 */
[----:B------:R-:W0:Y:S08]  /*0040*/  LDC R7, c[0x0][0x360] ;  /* 0x0000d800ff077b82 */ /* 0x000e300000000800 */
[----:B------:R-:W2:Y:S08]  /*0050*/  LDC.64 R2, c[0x0][0x380] ;  /* 0x0000e000ff027b82 */ /* 0x000eb00000000a00 */
[----:B------:R-:W3:Y:S01]  /*0060*/  LDC.64 R4, c[0x0][0x388] ;  /* 0x0000e200ff047b82 */ /* 0x000ee20000000a00 */
[----:B0-----:R-:W-:-:S07]  /*0070*/  IMAD R0, R7, UR6, R0 ;  /* 0x0000000607007c24 */ /* 0x001fce000f8e0200 */
[----:B------:R-:W0:Y:S01]  /*0080*/  LDC.64 R6, c[0x0][0x390] ;  /* 0x0000e400ff067b82 */ /* 0x000e220000000a00 */
[----:B------:R-:W-:-:S05]  /*0090*/  SHF.L.U32 R9, R0, 0x1, RZ ;  /* 0x0000000100097819 */ /* 0x000fca00000006ff */
[----:B--2---:R-:W-:-:S04]  /*00a0*/  IMAD.WIDE R2, R9, 0x4, R2 ;  /* 0x0000000409027825 */ /* 0x004fc800078e0202 */
[C---:B---3--:R-:W-:Y:S02]  /*00b0*/  IMAD.WIDE R4, R9.reuse, 0x4, R4 ;  /* 0x0000000409047825 */ /* 0x048fe400078e0204 */
[----:B-1----:R-:W2:Y:S04]  /*00c0*/  LDG.E.64 R2, desc[UR4][R2.64] ;  /* 0x0000000402027981 */ /* 0x002ea8000c1e1b00 */
[----:B------:R-:W2:Y:S01]  /*00d0*/  LDG.E.64 R4, desc[UR4][R4.64] ;  /* 0x0000000404047981 */ /* 0x000ea2000c1e1b00 */
[----:B0-----:R-:W-:-:S04]  /*00e0*/  IMAD.WIDE R6, R9, 0x4, R6 ;  /* 0x0000000409067825 */ /* 0x001fc800078e0206 */
[----:B--2---:R-:W-:Y:S01]  /*00f0*/  FADD R8, R2, R4 ;  /* 0x0000000402087221 */ /* 0x004fe20000000000 */
[----:B------:R-:W-:-:S05]  /*0100*/  FADD R9, R3, R5 ;  /* 0x0000000503097221 */ /* 0x000fca0000000000 */
[----:B------:R-:W-:Y:S01]  /*0110*/  STG.E.64 desc[UR4][R6.64], R8 ;  /* 0x0000000806007986 */ /* 0x000fe2000c101b04 */
[----:B------:R-:W-:Y:S05]  /*0120*/  EXIT ;  /* 0x000000000000794d */ /* 0x000fea0003800000 */
.L_x_0:
[----:B------:R-:W-:-:S00]  /*0130*/  BRA `(.L_x_0) ;  /* 0xfffffffc00fc7947 */ /* 0x000fc0000383ffff */
[----:B------:R-:W-:-:S00]  /*0140*/  NOP ;  /* 0x0000000000007918 */ /* 0x000fc00000000000 */
        /* <DEDUP_REMOVED lines=11> */
.L_x_1:


//--------------------- .nv.shared.reserved.0     --------------------------
	.section	.nv.shared.reserved.0,"aw",@nobits
	.weak		__nv_reservedSMEM_offset_0_alias
	.size		__nv_reservedSMEM_offset_0_alias, 0, 64
	.other		__nv_reservedSMEM_offset_0_alias,@"STO_CUDA_RESERVED_SHARED STV_DEFAULT"
__nv_reservedSMEM_offset_0_alias:
	.zero		0
	.zero		64


//--------------------- .nv.constant0._Z8vec2_addPfS_S_ --------------------------
	.section	.nv.constant0._Z8vec2_addPfS_S_,"a",@progbits
	.sectionflags	@""
	.align	4
.nv.constant0._Z8vec2_addPfS_S_:
	.zero		920


//--------------------- SYMBOLS --------------------------

	.type		.nv.reservedSmem.offset0,@object
	.size		.nv.reservedSmem.offset0,0x4
